	.headerflags	@"EF_CUDA_TEXMODE_UNIFIED EF_CUDA_64BIT_ADDRESS EF_CUDA_ACCELERATORS EF_CUDA_SM90 EF_CUDA_VIRTUAL_SM(EF_CUDA_SM90)"
	.elftype	@"ET_EXEC"


//--------------------- .nv.info                  --------------------------
	.section	.nv.info,"",@"SHT_CUDA_INFO"
	.align	4


	//----- nvinfo : EIATTR_REGCOUNT
	.align		4
        /*0000*/ 	.byte	0x04, 0x2f
        /*0002*/ 	.short	(.L_3 - .L_2)
	.align		4
.L_2:
        /*0004*/ 	.word	index@(triton_poi_fused__native_batch_norm_legit_no_training_add_relu_19)
        /*0008*/ 	.word	0x00000027


	//----- nvinfo : EIATTR_MIN_STACK_SIZE
	.align		4
.L_3:
        /*000c*/ 	.byte	0x04, 0x12
        /*000e*/ 	.short	(.L_5 - .L_4)
	.align		4
.L_4:
        /*0010*/ 	.word	index@(triton_poi_fused__native_batch_norm_legit_no_training_add_relu_19)
        /*0014*/ 	.word	0x00000000


	//----- nvinfo : EIATTR_FRAME_SIZE
	.align		4
.L_5:
        /*0018*/ 	.byte	0x04, 0x11
        /*001a*/ 	.short	(.L_7 - .L_6)
	.align		4
.L_6:
        /*001c*/ 	.word	index@(triton_poi_fused__native_batch_norm_legit_no_training_add_relu_19)
        /*0020*/ 	.word	0x00000000


	//----- nvinfo : EIATTR_MIN_STACK_SIZE
	.align		4
.L_7:
        /*0024*/ 	.byte	0x04, 0x12
        /*0026*/ 	.short	(.L_9 - .L_8)
	.align		4
.L_8:
        /*0028*/ 	.word	index@(triton_poi_fused__native_batch_norm_legit_no_training_add_relu_19)
        /*002c*/ 	.word	0x00000000
.L_9:


//--------------------- .nv.info.triton_poi_fused__native_batch_norm_legit_no_training_add_relu_19 --------------------------
	.section	.nv.info.triton_poi_fused__native_batch_norm_legit_no_training_add_relu_19,"",@"SHT_CUDA_INFO"
	.sectionflags	@""
	.align	4


	//----- nvinfo : EIATTR_CUDA_API_VERSION
	.align		4
        /*0000*/ 	.byte	0x04, 0x37
        /*0002*/ 	.short	(.L_11 - .L_10)
.L_10:
        /*0004*/ 	.word	0x0000007c


	//----- nvinfo : EIATTR_KPARAM_INFO
	.align		4
.L_11:
        /*0008*/ 	.byte	0x04, 0x17
        /*000a*/ 	.short	(.L_13 - .L_12)
.L_12:
        /*000c*/ 	.word	0x00000000
        /*0010*/ 	.short	0x0007
        /*0012*/ 	.short	0x0038
        /*0014*/ 	.byte	0x00, 0xf0, 0x11, 0x00


	//----- nvinfo : EIATTR_KPARAM_INFO
	.align		4
.L_13:
        /*0018*/ 	.byte	0x04, 0x17
        /*001a*/ 	.short	(.L_15 - .L_14)
.L_14:
        /*001c*/ 	.word	0x00000000
        /*0020*/ 	.short	0x0006
        /*0022*/ 	.short	0x0030
        /*0024*/ 	.byte	0x00, 0xf4, 0x21, 0x00


	//----- nvinfo : EIATTR_KPARAM_INFO
	.align		4
.L_15:
        /*0028*/ 	.byte	0x04, 0x17
        /*002a*/ 	.short	(.L_17 - .L_16)
.L_16:
        /*002c*/ 	.word	0x00000000
        /*0030*/ 	.short	0x0005
        /*0032*/ 	.short	0x0028
        /*0034*/ 	.byte	0x00, 0xf4, 0x21, 0x00


	//----- nvinfo : EIATTR_KPARAM_INFO
	.align		4
.L_17:
        /*0038*/ 	.byte	0x04, 0x17
        /*003a*/ 	.short	(.L_19 - .L_18)
.L_18:
        /*003c*/ 	.word	0x00000000
        /*0040*/ 	.short	0x0004
        /*0042*/ 	.short	0x0020
        /*0044*/ 	.byte	0x00, 0xf4, 0x21, 0x00


	//----- nvinfo : EIATTR_KPARAM_INFO
	.align		4
.L_19:
        /*0048*/ 	.byte	0x04, 0x17
        /*004a*/ 	.short	(.L_21 - .L_20)
.L_20:
        /*004c*/ 	.word	0x00000000
        /*0050*/ 	.short	0x0003
        /*0052*/ 	.short	0x0018
        /*0054*/ 	.byte	0x00, 0xf4, 0x21, 0x00


	//----- nvinfo : EIATTR_KPARAM_INFO
	.align		4
.L_21:
        /*0058*/ 	.byte	0x04, 0x17
        /*005a*/ 	.short	(.L_23 - .L_22)
.L_22:
        /*005c*/ 	.word	0x00000000
        /*0060*/ 	.short	0x0002
        /*0062*/ 	.short	0x0010
        /*0064*/ 	.byte	0x00, 0xf4, 0x21, 0x00


	//----- nvinfo : EIATTR_KPARAM_INFO
	.align		4
.L_23:
        /*0068*/ 	.byte	0x04, 0x17
        /*006a*/ 	.short	(.L_25 - .L_24)
.L_24:
        /*006c*/ 	.word	0x00000000
        /*0070*/ 	.short	0x0001
        /*0072*/ 	.short	0x0008
        /*0074*/ 	.byte	0x00, 0xf4, 0x21, 0x00


	//----- nvinfo : EIATTR_KPARAM_INFO
	.align		4
.L_25:
        /*0078*/ 	.byte	0x04, 0x17
        /*007a*/ 	.short	(.L_27 - .L_26)
.L_26:
        /*007c*/ 	.word	0x00000000
        /*0080*/ 	.short	0x0000
        /*0082*/ 	.short	0x0000
        /*0084*/ 	.byte	0x00, 0xf4, 0x21, 0x00


	//----- nvinfo : EIATTR_SPARSE_MMA_MASK
	.align		4
.L_27:
        /*0088*/ 	.byte	0x03, 0x50
        /*008a*/ 	.short	0x0000


	//----- nvinfo : EIATTR_MAXREG_COUNT
	.align		4
        /*008c*/ 	.byte	0x03, 0x1b
        /*008e*/ 	.short	0x00ff


	//----- nvinfo : EIATTR_EXIT_INSTR_OFFSETS
	.align		4
        /*0090*/ 	.byte	0x04, 0x1c
        /*0092*/ 	.short	(.L_29 - .L_28)


	//   ....[0]....
.L_28:
        /*0094*/ 	.word	0x000007d0


	//----- nvinfo : EIATTR_REQNTID
	.align		4
.L_29:
        /*0098*/ 	.byte	0x04, 0x10
        /*009a*/ 	.short	(.L_31 - .L_30)
.L_30:
        /*009c*/ 	.word	0x00000080
        /*00a0*/ 	.word	0x00000001
        /*00a4*/ 	.word	0x00000001


	//----- nvinfo : EIATTR_CBANK_PARAM_SIZE
	.align		4
.L_31:
        /*00a8*/ 	.byte	0x03, 0x19
        /*00aa*/ 	.short	0x003c


	//----- nvinfo : EIATTR_PARAM_CBANK
	.align		4
        /*00ac*/ 	.byte	0x04, 0x0a
        /*00ae*/ 	.short	(.L_33 - .L_32)
	.align		4
.L_32:
        /*00b0*/ 	.word	index@(.nv.constant0.triton_poi_fused__native_batch_norm_legit_no_training_add_relu_19)
        /*00b4*/ 	.short	0x0210
        /*00b6*/ 	.short	0x003c


	//----- nvinfo : EIATTR_SW_WAR
	.align		4
.L_33:
        /*00b8*/ 	.byte	0x04, 0x36
        /*00ba*/ 	.short	(.L_35 - .L_34)
.L_34:
        /*00bc*/ 	.word	0x00000008
.L_35:


//--------------------- .nv.callgraph             --------------------------
	.section	.nv.callgraph,"",@"SHT_CUDA_CALLGRAPH"
	.align	4
	.sectionentsize	8
	.align		4
        /*0000*/ 	.word	0x00000000
	.align		4
        /*0004*/ 	.word	0xffffffff
	.align		4
        /*0008*/ 	.word	0x00000000
	.align		4
        /*000c*/ 	.word	0xfffffffe
	.align		4
        /*0010*/ 	.word	0x00000000
	.align		4
        /*0014*/ 	.word	0xfffffffd
	.align		4
        /*0018*/ 	.word	0x00000000
	.align		4
        /*001c*/ 	.word	0xfffffffc


//--------------------- .nv.constant4             --------------------------
	.section	.nv.constant4,"a",@progbits
	.align	8
	.align		8
.nv.constant4:
        /*0000*/ 	.dword	_$_str
	.align		8
        /*0008*/ 	.dword	_$_str_$_2


//--------------------- .text.triton_poi_fused__native_batch_norm_legit_no_training_add_relu_19 --------------------------
	.section	.text.triton_poi_fused__native_batch_norm_legit_no_training_add_relu_19,"ax",@progbits
	.align	128
        .global         triton_poi_fused__native_batch_norm_legit_no_training_add_relu_19
        .type           triton_poi_fused__native_batch_norm_legit_no_training_add_relu_19,@function
        .size           triton_poi_fused__native_batch_norm_legit_no_training_add_relu_19,(.L_x_1 - triton_poi_fused__native_batch_norm_legit_no_training_add_relu_19)
        .other          triton_poi_fused__native_batch_norm_legit_no_training_add_relu_19,@"STO_CUDA_ENTRY STV_DEFAULT"
triton_poi_fused__native_batch_norm_legit_no_training_add_relu_19:
.text.triton_poi_fused__native_batch_norm_legit_no_training_add_relu_19:
[----:B------:R-:W-:Y:S01]  /*0000*/  LDC R1, c[0x0][0x28] ;  /* 0x00000a00ff017b82 */ /* 0x000fe20000000800 */
[----:B------:R-:W1:Y:S07]  /*0010*/  S2R R0, SR_TID.X ;  /* 0x0000000000007919 */ /* 0x000e6e0000002100 */
[----:B------:R-:W2:Y:S01]  /*0020*/  LDC.64 R4, c[0x0][0x220] ;  /* 0x00008800ff047b82 */ /* 0x000ea20000000a00 */
[----:B------:R-:W-:Y:S01]  /*0030*/  ULDC.64 UR4, c[0x0][0x208] ;  /* 0x0000820000047ab9 */ /* 0x000fe20000000a00 */
[----:B------:R-:W3:Y:S06]  /*0040*/  S2R R7, SR_CTAID.X ;  /* 0x0000000000077919 */ /* 0x000eec0000002500 */
[----:B------:R-:W4:Y:S08]  /*0050*/  LDC.64 R8, c[0x0][0x218] ;  /* 0x00008600ff087b82 */ /* 0x000f300000000a00 */
[----:B------:R-:W5:Y:S08]  /*0060*/  LDC.64 R20, c[0x0][0x210] ;  /* 0x00008400ff147b82 */ /* 0x000f700000000a00 */
[----:B------:R-:W5:Y:S01]  /*0070*/  LDC.64 R12, c[0x0][0x228] ;  /* 0x00008a00ff0c7b82 */ /* 0x000f620000000a00 */
[----:B-1----:R-:W-:-:S07]  /*0080*/  SHF.L.U32 R0, R0, 0x2, RZ ;  /* 0x0000000200007819 */ /* 0x002fce00000006ff */
[----:B------:R-:W1:Y:S01]  /*0090*/  LDC.64 R16, c[0x0][0x230] ;  /* 0x00008c00ff107b82 */ /* 0x000e620000000a00 */
[----:B---3--:R-:W-:Y:S02]  /*00a0*/  SHF.R.S32.HI R3, RZ, 0x15, R7 ;  /* 0x00000015ff037819 */ /* 0x008fe40000011407 */
[----:B------:R-:W-:Y:S02]  /*00b0*/  LOP3.LUT R0, R0, 0x1fc, RZ, 0xc0, !PT ;  /* 0x000001fc00007812 */ /* 0x000fe400078ec0ff */
[----:B------:R-:W-:Y:S01]  /*00c0*/  SGXT R3, R3, 0x1 ;  /* 0x000000010303781a */ /* 0x000fe20000000200 */
[----:B------:R-:W-:Y:S01]  /*00d0*/  HFMA2.MMA R2, -RZ, RZ, 1.625, 0 ;  /* 0x3e800000ff027435 */ /* 0x000fe200000001ff */
[----:B------:R-:W-:Y:S01]  /*00e0*/  LEA R0, R7, R0, 0xa ;  /* 0x0000000007007211 */ /* 0x000fe200078e50ff */
[----:B------:R-:W3:Y:S03]  /*00f0*/  LDC.64 R24, c[0x0][0x238] ;  /* 0x00008e00ff187b82 */ /* 0x000ee60000000a00 */
[----:B------:R-:W-:-:S04]  /*0100*/  LEA.HI R3, R3, R0, RZ, 0x9 ;  /* 0x0000000003037211 */ /* 0x000fc800078f48ff */
[----:B------:R-:W-:-:S04]  /*0110*/  LOP3.LUT R3, R3, 0xfffffe00, RZ, 0xc0, !PT ;  /* 0xfffffe0003037812 */ /* 0x000fc800078ec0ff */
[----:B------:R-:W-:-:S05]  /*0120*/  IADD3 R3, R0, -R3, RZ ;  /* 0x8000000300037210 */ /* 0x000fca0007ffe0ff */
[----:B--2---:R-:W-:-:S06]  /*0130*/  IMAD.WIDE R4, R3, 0x4, R4 ;  /* 0x0000000403047825 */ /* 0x004fcc00078e0204 */
[----:B------:R-:W2:Y:S01]  /*0140*/  LDG.E.EL.128 R4, desc[UR4][R4.64] ;  /* 0x0000000404047981 */ /* 0x000ea2000c2e1d00 */
[----:B----4-:R-:W-:-:S04]  /*0150*/  IMAD.WIDE R8, R3, 0x4, R8 ;  /* 0x0000000403087825 */ /* 0x010fc800078e0208 */
[----:B-----5:R-:W-:Y:S02]  /*0160*/  IMAD.WIDE R20, R0, 0x4, R20 ;  /* 0x0000000400147825 */ /* 0x020fe400078e0214 */
[----:B------:R-:W4:Y:S02]  /*0170*/  LDG.E.EL.128 R8, desc[UR4][R8.64] ;  /* 0x0000000408087981 */ /* 0x000f24000c2e1d00 */
[C---:B0-----:R-:W-:Y:S02]  /*0180*/  IMAD.WIDE R12, R3.reuse, 0x4, R12 ;  /* 0x00000004030c7825 */ /* 0x041fe400078e020c */
[----:B------:R-:W4:Y:S02]  /*0190*/  LDG.E.128 R28, desc[UR4][R20.64+0x800] ;  /* 0x00080004141c7981 */ /* 0x000f24000c1e1d00 */
[----:B-1----:R-:W-:Y:S02]  /*01a0*/  IMAD.WIDE R16, R3, 0x4, R16 ;  /* 0x0000000403107825 */ /* 0x002fe400078e0210 */
[----:B------:R-:W5:Y:S02]  /*01b0*/  LDG.E.128 R32, desc[UR4][R20.64] ;  /* 0x0000000414207981 */ /* 0x000f64000c1e1d00 */
[----:B--2---:R-:W-:Y:S01]  /*01c0*/  FADD R7, R7, 9.9999997473787516356e-06 ;  /* 0x3727c5ac07077421 */ /* 0x004fe20000000000 */
[----:B------:R-:W-:-:S04]  /*01d0*/  FADD R6, R6, 9.9999997473787516356e-06 ;  /* 0x3727c5ac06067421 */ /* 0x000fc80000000000 */
[----:B------:R-:W0:Y:S08]  /*01e0*/  MUFU.SQRT R14, R6 ;  /* 0x00000006000e7308 */ /* 0x000e300000002000 */
[----:B------:R-:W1:Y:S01]  /*01f0*/  MUFU.SQRT R7, R7 ;  /* 0x0000000700077308 */ /* 0x000e620000002000 */
[C---:B0-----:R-:W-:Y:S02]  /*0200*/  FSETP.GT.AND P0, PT, R14.reuse, 8.50705917302346158658e+37, PT ;  /* 0x7e8000000e00780b */ /* 0x041fe40003f04000 */
[----:B------:R-:W-:-:S02]  /*0210*/  FSETP.GEU.AND P2, PT, R14, 1.175494350822287508e-38, PT ;  /* 0x008000000e00780b */ /* 0x000fc40003f4e000 */
[C---:B-1----:R-:W-:Y:S02]  /*0220*/  FSETP.GT.AND P1, PT, R7.reuse, 8.50705917302346158658e+37, PT ;  /* 0x7e8000000700780b */ /* 0x042fe40003f24000 */
[----:B------:R-:W-:-:S07]  /*0230*/  FSETP.GEU.AND P3, PT, R7, 1.175494350822287508e-38, PT ;  /* 0x008000000700780b */ /* 0x000fce0003f6e000 */
[----:B------:R-:W-:-:S04]  /*0240*/  @P0 FMUL R14, R14, 0.25 ;  /* 0x3e8000000e0e0820 */ /* 0x000fc80000400000 */
[----:B------:R-:W-:Y:S01]  /*0250*/  @P1 FMUL R7, R7, 0.25 ;  /* 0x3e80000007071820 */ /* 0x000fe20000400000 */
[----:B------:R-:W-:-:S03]  /*0260*/  @!P2 FMUL R14, R14, 16777216 ;  /* 0x4b8000000e0ea820 */ /* 0x000fc60000400000 */
[----:B------:R-:W-:Y:S01]  /*0270*/  @!P3 FMUL R7, R7, 16777216 ;  /* 0x4b8000000707b820 */ /* 0x000fe20000400000 */
[----:B------:R-:W0:Y:S01]  /*0280*/  MUFU.RCP R6, R14 ;  /* 0x0000000e00067308 */ /* 0x000e220000001000 */
[C---:B------:R-:W-:Y:S02]  /*0290*/  FSEL R15, R2.reuse, 1, P0 ;  /* 0x3f800000020f7808 */ /* 0x040fe40000000000 */
[----:B------:R-:W-:-:S05]  /*02a0*/  FSEL R18, R2, 1, P1 ;  /* 0x3f80000002127808 */ /* 0x000fca0000800000 */
[----:B------:R-:W1:Y:S01]  /*02b0*/  MUFU.RCP R7, R7 ;  /* 0x0000000700077308 */ /* 0x000e620000001000 */
[----:B------:R-:W-:Y:S01]  /*02c0*/  @!P2 FMUL R15, R15, 16777216 ;  /* 0x4b8000000f0fa820 */ /* 0x000fe20000400000 */
[----:B------:R-:W-:-:S03]  /*02d0*/  @!P3 FMUL R18, R18, 16777216 ;  /* 0x4b8000001212b820 */ /* 0x000fc60000400000 */
[----:B0-----:R-:W-:Y:S02]  /*02e0*/  FMUL R6, R6, R15 ;  /* 0x0000000f06067220 */ /* 0x001fe40000400000 */
[----:B------:R-:W2:Y:S01]  /*02f0*/  LDG.E.EL.128 R12, desc[UR4][R12.64] ;  /* 0x000000040c0c7981 */ /* 0x000ea2000c2e1d00 */
[----:B-1----:R-:W-:-:S03]  /*0300*/  FMUL R3, R7, R18 ;  /* 0x0000001207037220 */ /* 0x002fc60000400000 */
[----:B------:R-:W2:Y:S01]  /*0310*/  LDG.E.EL.128 R16, desc[UR4][R16.64] ;  /* 0x0000000410107981 */ /* 0x000ea2000c2e1d00 */
[----:B------:R-:W-:Y:S01]  /*0320*/  FADD R7, R4, 9.9999997473787516356e-06 ;  /* 0x3727c5ac04077421 */ /* 0x000fe20000000000 */
[--C-:B----4-:R-:W-:Y:S01]  /*0330*/  FADD R4, R31, -R11.reuse ;  /* 0x8000000b1f047221 */ /* 0x110fe20000000000 */
[----:B-----5:R-:W-:Y:S01]  /*0340*/  FADD R20, R35, -R11 ;  /* 0x8000000b23147221 */ /* 0x020fe20000000000 */
[--C-:B------:R-:W-:Y:S01]  /*0350*/  FADD R21, R30, -R10.reuse ;  /* 0x8000000a1e157221 */ /* 0x100fe20000000000 */
[----:B------:R-:W-:Y:S01]  /*0360*/  FADD R23, R34, -R10 ;  /* 0x8000000a22177221 */ /* 0x000fe20000000000 */
[----:B------:R3:W0:Y:S01]  /*0370*/  MUFU.SQRT R36, R7 ;  /* 0x0000000700247308 */ /* 0x0006220000002000 */
[C---:B------:R-:W-:Y:S01]  /*0380*/  FMUL R4, R3.reuse, R4 ;  /* 0x0000000403047220 */ /* 0x040fe20000400000 */
[C---:B------:R-:W-:Y:S01]  /*0390*/  FMUL R21, R6.reuse, R21 ;  /* 0x0000001506157220 */ /* 0x040fe20000400000 */
[----:B------:R-:W-:Y:S01]  /*03a0*/  FMUL R23, R6, R23 ;  /* 0x0000001706177220 */ /* 0x000fe20000400000 */
[----:B------:R-:W-:Y:S01]  /*03b0*/  FMUL R10, R3, R20 ;  /* 0x00000014030a7220 */ /* 0x000fe20000400000 */
[----:B---3--:R-:W-:-:S05]  /*03c0*/  IMAD.WIDE R6, R0, 0x4, R24 ;  /* 0x0000000400067825 */ /* 0x008fca00078e0218 */
[----:B------:R-:W3:Y:S01]  /*03d0*/  LDG.E.128 R24, desc[UR4][R6.64+0x800] ;  /* 0x0008000406187981 */ /* 0x000ee2000c1e1d00 */
[C---:B0-----:R-:W-:Y:S02]  /*03e0*/  FSETP.GT.AND P0, PT, R36.reuse, 8.50705917302346158658e+37, PT ;  /* 0x7e8000002400780b */ /* 0x041fe40003f04000 */
[----:B------:R-:W-:-:S11]  /*03f0*/  FSETP.GEU.AND P1, PT, R36, 1.175494350822287508e-38, PT ;  /* 0x008000002400780b */ /* 0x000fd60003f2e000 */
[----:B------:R-:W-:-:S04]  /*0400*/  @P0 FMUL R36, R36, 0.25 ;  /* 0x3e80000024240820 */ /* 0x000fc80000400000 */
[----:B------:R-:W-:-:S04]  /*0410*/  @!P1 FMUL R36, R36, 16777216 ;  /* 0x4b80000024249820 */ /* 0x000fc80000400000 */
[----:B------:R-:W0:Y:S01]  /*0420*/  MUFU.RCP R11, R36 ;  /* 0x00000024000b7308 */ /* 0x000e220000001000 */
[----:B------:R-:W-:Y:S01]  /*0430*/  FADD R5, R5, 9.9999997473787516356e-06 ;  /* 0x3727c5ac05057421 */ /* 0x000fe20000000000 */
[C-C-:B--2---:R-:W-:Y:S01]  /*0440*/  FFMA R4, R15.reuse, R4, R19.reuse ;  /* 0x000000040f047223 */ /* 0x144fe20000000013 */
[----:B------:R-:W-:Y:S01]  /*0450*/  FFMA R10, R15, R10, R19 ;  /* 0x0000000a0f0a7223 */ /* 0x000fe20000000013 */
[C-C-:B------:R-:W-:Y:S01]  /*0460*/  FFMA R3, R14.reuse, R21, R18.reuse ;  /* 0x000000150e037223 */ /* 0x140fe20000000012 */
[----:B------:R-:W-:Y:S02]  /*0470*/  FFMA R15, R14, R23, R18 ;  /* 0x000000170e0f7223 */ /* 0x000fe40000000012 */
[----:B------:R1:W2:Y:S01]  /*0480*/  LDG.E.128 R20, desc[UR4][R6.64] ;  /* 0x0000000406147981 */ /* 0x0002a2000c1e1d00 */
[----:B------:R-:W-:-:S05]  /*0490*/  FSEL R14, R2, 1, P0 ;  /* 0x3f800000020e7808 */ /* 0x000fca0000000000 */
[----:B------:R-:W-:-:S04]  /*04a0*/  @!P1 FMUL R14, R14, 16777216 ;  /* 0x4b8000000e0e9820 */ /* 0x000fc80000400000 */
[----:B0-----:R-:W-:Y:S01]  /*04b0*/  FMUL R11, R11, R14 ;  /* 0x0000000e0b0b7220 */ /* 0x001fe20000400000 */
[----:B------:R-:W-:Y:S01]  /*04c0*/  FADD R32, R32, -R8 ;  /* 0x8000000820207221 */ /* 0x000fe20000000000 */
[----:B------:R-:W0:Y:S01]  /*04d0*/  MUFU.SQRT R14, R5 ;  /* 0x00000005000e7308 */ /* 0x000e220000002000 */
[----:B-1----:R-:W1:Y:S01]  /*04e0*/  LDC.64 R6, c[0x0][0x240] ;  /* 0x00009000ff067b82 */ /* 0x002e620000000a00 */
[C---:B0-----:R-:W-:Y:S02]  /*04f0*/  FSETP.GT.AND P0, PT, R14.reuse, 8.50705917302346158658e+37, PT ;  /* 0x7e8000000e00780b */ /* 0x041fe40003f04000 */
[----:B------:R-:W-:-:S11]  /*0500*/  FSETP.GEU.AND P1, PT, R14, 1.175494350822287508e-38, PT ;  /* 0x008000000e00780b */ /* 0x000fd60003f2e000 */
[----:B------:R-:W-:-:S04]  /*0510*/  @P0 FMUL R14, R14, 0.25 ;  /* 0x3e8000000e0e0820 */ /* 0x000fc80000400000 */
[----:B------:R-:W-:-:S06]  /*0520*/  @!P1 FMUL R14, R14, 16777216 ;  /* 0x4b8000000e0e9820 */ /* 0x000fcc0000400000 */
[----:B------:R-:W0:Y:S01]  /*0530*/  MUFU.RCP R14, R14 ;  /* 0x0000000e000e7308 */ /* 0x000e220000001000 */
[----:B------:R-:W-:Y:S01]  /*0540*/  FSEL R19, R2, 1, P0 ;  /* 0x3f80000002137808 */ /* 0x000fe20000000000 */
[----:B------:R-:W-:-:S04]  /*0550*/  FMUL R5, R11, R32 ;  /* 0x000000200b057220 */ /* 0x000fc80000400000 */
[----:B------:R-:W-:Y:S01]  /*0560*/  @!P1 FMUL R19, R19, 16777216 ;  /* 0x4b80000013139820 */ /* 0x000fe20000400000 */
[--C-:B------:R-:W-:Y:S01]  /*0570*/  FADD R33, R33, -R9.reuse ;  /* 0x8000000921217221 */ /* 0x100fe20000000000 */
[----:B------:R-:W-:Y:S01]  /*0580*/  FADD R28, R28, -R8 ;  /* 0x800000081c1c7221 */ /* 0x000fe20000000000 */
[----:B------:R-:W-:Y:S01]  /*0590*/  FADD R29, R29, -R9 ;  /* 0x800000091d1d7221 */ /* 0x000fe20000000000 */
[----:B------:R-:W-:Y:S01]  /*05a0*/  FFMA R5, R12, R5, R16 ;  /* 0x000000050c057223 */ /* 0x000fe20000000010 */
[----:B0-----:R-:W-:Y:S01]  /*05b0*/  FMUL R2, R14, R19 ;  /* 0x000000130e027220 */ /* 0x001fe20000400000 */
[----:B------:R-:W-:-:S03]  /*05c0*/  FMUL R11, R11, R28 ;  /* 0x0000001c0b0b7220 */ /* 0x000fc60000400000 */
[C---:B------:R-:W-:Y:S01]  /*05d0*/  FMUL R8, R2.reuse, R33 ;  /* 0x0000002102087220 */ /* 0x040fe20000400000 */
[----:B------:R-:W-:Y:S01]  /*05e0*/  FMUL R2, R2, R29 ;  /* 0x0000001d02027220 */ /* 0x000fe20000400000 */
[----:B------:R-:W-:Y:S02]  /*05f0*/  FFMA R11, R12, R11, R16 ;  /* 0x0000000b0c0b7223 */ /* 0x000fe40000000010 */
[C-C-:B------:R-:W-:Y:S01]  /*0600*/  FFMA R8, R13.reuse, R8, R17.reuse ;  /* 0x000000080d087223 */ /* 0x140fe20000000011 */
[----:B------:R-:W-:Y:S01]  /*0610*/  FFMA R2, R13, R2, R17 ;  /* 0x000000020d027223 */ /* 0x000fe20000000011 */
[----:B---3--:R-:W-:Y:S01]  /*0620*/  FSETP.GEU.AND P5, PT, R3, -R26, PT ;  /* 0x8000001a0300720b */ /* 0x008fe20003fae000 */
[----:B------:R-:W-:Y:S01]  /*0630*/  FADD R3, R26, R3 ;  /* 0x000000031a037221 */ /* 0x000fe20000000000 */
[----:B------:R-:W-:Y:S01]  /*0640*/  FSETP.GEU.AND P3, PT, R11, -R24, PT ;  /* 0x800000180b00720b */ /* 0x000fe20003f6e000 */
[----:B------:R-:W-:Y:S01]  /*0650*/  FADD R24, R24, R11 ;  /* 0x0000000b18187221 */ /* 0x000fe20000000000 */
[----:B------:R-:W-:Y:S01]  /*0660*/  FSETP.GEU.AND P4, PT, R2, -R25, PT ;  /* 0x800000190200720b */ /* 0x000fe20003f8e000 */
[----:B------:R-:W-:Y:S01]  /*0670*/  FADD R2, R25, R2 ;  /* 0x0000000219027221 */ /* 0x000fe20000000000 */
[----:B-1----:R-:W-:Y:S01]  /*0680*/  IMAD.WIDE R6, R0, 0x4, R6 ;  /* 0x0000000400067825 */ /* 0x002fe200078e0206 */
[----:B------:R-:W-:-:S02]  /*0690*/  SEL R26, R3, RZ, P5 ;  /* 0x000000ff031a7207 */ /* 0x000fc40002800000 */
[----:B------:R-:W-:Y:S02]  /*06a0*/  SEL R24, R24, RZ, P3 ;  /* 0x000000ff18187207 */ /* 0x000fe40001800000 */
[----:B------:R-:W-:Y:S02]  /*06b0*/  SEL R25, R2, RZ, P4 ;  /* 0x000000ff02197207 */ /* 0x000fe40002000000 */
[----:B--2---:R-:W-:Y:S01]  /*06c0*/  FSETP.GEU.AND P6, PT, R5, -R20, PT ;  /* 0x800000140500720b */ /* 0x004fe20003fce000 */
[----:B------:R-:W-:Y:S01]  /*06d0*/  FADD R5, R20, R5 ;  /* 0x0000000514057221 */ /* 0x000fe20000000000 */
[----:B------:R-:W-:Y:S01]  /*06e0*/  FSETP.GEU.AND P0, PT, R8, -R21, PT ;  /* 0x800000150800720b */ /* 0x000fe20003f0e000 */
[----:B------:R-:W-:Y:S01]  /*06f0*/  FADD R9, R21, R8 ;  /* 0x0000000815097221 */ /* 0x000fe20000000000 */
[----:B------:R-:W-:Y:S02]  /*0700*/  FSETP.GEU.AND P1, PT, R15, -R22, PT ;  /* 0x800000160f00720b */ /* 0x000fe40003f2e000 */
[----:B------:R-:W-:Y:S01]  /*0710*/  SEL R8, R5, RZ, P6 ;  /* 0x000000ff05087207 */ /* 0x000fe20003000000 */
[----:B------:R-:W-:Y:S01]  /*0720*/  FADD R15, R22, R15 ;  /* 0x0000000f160f7221 */ /* 0x000fe20000000000 */
[----:B------:R-:W-:Y:S01]  /*0730*/  FSETP.GEU.AND P2, PT, R10, -R23, PT ;  /* 0x800000170a00720b */ /* 0x000fe20003f4e000 */
[----:B------:R-:W-:Y:S01]  /*0740*/  FADD R23, R23, R10 ;  /* 0x0000000a17177221 */ /* 0x000fe20000000000 */
[----:B------:R-:W-:Y:S01]  /*0750*/  FSETP.GEU.AND P6, PT, R4, -R27, PT ;  /* 0x8000001b0400720b */ /* 0x000fe20003fce000 */
[----:B------:R-:W-:Y:S01]  /*0760*/  FADD R4, R27, R4 ;  /* 0x000000041b047221 */ /* 0x000fe20000000000 */
[----:B------:R-:W-:-:S02]  /*0770*/  SEL R9, R9, RZ, P0 ;  /* 0x000000ff09097207 */ /* 0x000fc40000000000 */
[----:B------:R-:W-:Y:S02]  /*0780*/  SEL R10, R15, RZ, P1 ;  /* 0x000000ff0f0a7207 */ /* 0x000fe40000800000 */
[----:B------:R-:W-:Y:S02]  /*0790*/  SEL R11, R23, RZ, P2 ;  /* 0x000000ff170b7207 */ /* 0x000fe40001000000 */
[----:B------:R-:W-:-:S03]  /*07a0*/  SEL R27, R4, RZ, P6 ;  /* 0x000000ff041b7207 */ /* 0x000fc60003000000 */
[----:B------:R-:W-:Y:S04]  /*07b0*/  STG.E.128 desc[UR4][R6.64], R8 ;  /* 0x0000000806007986 */ /* 0x000fe8000c101d04 */
[----:B------:R-:W-:Y:S01]  /*07c0*/  STG.E.128 desc[UR4][R6.64+0x800], R24 ;  /* 0x0008001806007986 */ /* 0x000fe2000c101d04 */
[----:B------:R-:W-:Y:S05]  /*07d0*/  EXIT ;  /* 0x000000000000794d */ /* 0x000fea0003800000 */
.L_x_0:
[----:B------:R-:W-:-:S00]  /*07e0*/  BRA `(.L_x_0) ;  /* 0xfffffffc00fc7947 */ /* 0x000fc0000383ffff */
[----:B------:R-:W-:-:S00]  /*07f0*/  NOP ;  /* 0x0000000000007918 */ /* 0x000fc00000000000 */
        /* <DEDUP_REMOVED lines=8> */
.L_x_1:


//--------------------- .nv.global.init           --------------------------
	.section	.nv.global.init,"aw",@progbits
.nv.global.init:
	.type		_$_str,@object
	.size		_$_str,(_$_str_$_2 - _$_str)
_$_str:
        /*0000*/ 	.byte	0x5f, 0x5f, 0x43, 0x55, 0x44, 0x41, 0x5f, 0x46, 0x54, 0x5a, 0x00
	.type		_$_str_$_2,@object
	.size		_$_str_$_2,(.L_1 - _$_str_$_2)
_$_str_$_2:
        /*000b*/ 	.byte	0x5f, 0x5f, 0x43, 0x55, 0x44, 0x41, 0x5f, 0x50, 0x52, 0x45, 0x43, 0x5f, 0x53, 0x51, 0x52, 0x54
        /*001b*/ 	.byte	0x00
.L_1:


//--------------------- .nv.constant0.triton_poi_fused__native_batch_norm_legit_no_training_add_relu_19 --------------------------
	.section	.nv.constant0.triton_poi_fused__native_batch_norm_legit_no_training_add_relu_19,"a",@progbits
	.sectionflags	@""
	.align	4
.nv.constant0.triton_poi_fused__native_batch_norm_legit_no_training_add_relu_19:
	.zero		588
